	.headerflags	@"EF_CUDA_TEXMODE_UNIFIED EF_CUDA_64BIT_ADDRESS EF_CUDA_ACCELERATORS EF_CUDA_SM90 EF_CUDA_VIRTUAL_SM(EF_CUDA_SM90)"
	.elftype	@"ET_EXEC"


//--------------------- .nv.info                  --------------------------
	.section	.nv.info,"",@"SHT_CUDA_INFO"
	.align	4


	//----- nvinfo : EIATTR_REGCOUNT
	.align		4
        /*0000*/ 	.byte	0x04, 0x2f
        /*0002*/ 	.short	(.L_3 - .L_2)
	.align		4
.L_2:
        /*0004*/ 	.word	index@(triton_poi_fused__native_batch_norm_legit_no_training_relu_44)
        /*0008*/ 	.word	0x0000001a


	//----- nvinfo : EIATTR_MIN_STACK_SIZE
	.align		4
.L_3:
        /*000c*/ 	.byte	0x04, 0x12
        /*000e*/ 	.short	(.L_5 - .L_4)
	.align		4
.L_4:
        /*0010*/ 	.word	index@(triton_poi_fused__native_batch_norm_legit_no_training_relu_44)
        /*0014*/ 	.word	0x00000000


	//----- nvinfo : EIATTR_FRAME_SIZE
	.align		4
.L_5:
        /*0018*/ 	.byte	0x04, 0x11
        /*001a*/ 	.short	(.L_7 - .L_6)
	.align		4
.L_6:
        /*001c*/ 	.word	index@(triton_poi_fused__native_batch_norm_legit_no_training_relu_44)
        /*0020*/ 	.word	0x00000000


	//----- nvinfo : EIATTR_MIN_STACK_SIZE
	.align		4
.L_7:
        /*0024*/ 	.byte	0x04, 0x12
        /*0026*/ 	.short	(.L_9 - .L_8)
	.align		4
.L_8:
        /*0028*/ 	.word	index@(triton_poi_fused__native_batch_norm_legit_no_training_relu_44)
        /*002c*/ 	.word	0x00000000
.L_9:


//--------------------- .nv.info.triton_poi_fused__native_batch_norm_legit_no_training_relu_44 --------------------------
	.section	.nv.info.triton_poi_fused__native_batch_norm_legit_no_training_relu_44,"",@"SHT_CUDA_INFO"
	.sectionflags	@""
	.align	4


	//----- nvinfo : EIATTR_CUDA_API_VERSION
	.align		4
        /*0000*/ 	.byte	0x04, 0x37
        /*0002*/ 	.short	(.L_11 - .L_10)
.L_10:
        /*0004*/ 	.word	0x0000007c


	//----- nvinfo : EIATTR_KPARAM_INFO
	.align		4
.L_11:
        /*0008*/ 	.byte	0x04, 0x17
        /*000a*/ 	.short	(.L_13 - .L_12)
.L_12:
        /*000c*/ 	.word	0x00000000
        /*0010*/ 	.short	0x0007
        /*0012*/ 	.short	0x0034
        /*0014*/ 	.byte	0x00, 0xf0, 0x11, 0x00


	//----- nvinfo : EIATTR_KPARAM_INFO
	.align		4
.L_13:
        /*0018*/ 	.byte	0x04, 0x17
        /*001a*/ 	.short	(.L_15 - .L_14)
.L_14:
        /*001c*/ 	.word	0x00000000
        /*0020*/ 	.short	0x0006
        /*0022*/ 	.short	0x0030
        /*0024*/ 	.byte	0x00, 0xf0, 0x11, 0x00


	//----- nvinfo : EIATTR_KPARAM_INFO
	.align		4
.L_15:
        /*0028*/ 	.byte	0x04, 0x17
        /*002a*/ 	.short	(.L_17 - .L_16)
.L_16:
        /*002c*/ 	.word	0x00000000
        /*0030*/ 	.short	0x0005
        /*0032*/ 	.short	0x0028
        /*0034*/ 	.byte	0x00, 0xf4, 0x21, 0x00


	//----- nvinfo : EIATTR_KPARAM_INFO
	.align		4
.L_17:
        /*0038*/ 	.byte	0x04, 0x17
        /*003a*/ 	.short	(.L_19 - .L_18)
.L_18:
        /*003c*/ 	.word	0x00000000
        /*0040*/ 	.short	0x0004
        /*0042*/ 	.short	0x0020
        /*0044*/ 	.byte	0x00, 0xf4, 0x21, 0x00


	//----- nvinfo : EIATTR_KPARAM_INFO
	.align		4
.L_19:
        /*0048*/ 	.byte	0x04, 0x17
        /*004a*/ 	.short	(.L_21 - .L_20)
.L_20:
        /*004c*/ 	.word	0x00000000
        /*0050*/ 	.short	0x0003
        /*0052*/ 	.short	0x0018
        /*0054*/ 	.byte	0x00, 0xf4, 0x21, 0x00


	//----- nvinfo : EIATTR_KPARAM_INFO
	.align		4
.L_21:
        /*0058*/ 	.byte	0x04, 0x17
        /*005a*/ 	.short	(.L_23 - .L_22)
.L_22:
        /*005c*/ 	.word	0x00000000
        /*0060*/ 	.short	0x0002
        /*0062*/ 	.short	0x0010
        /*0064*/ 	.byte	0x00, 0xf4, 0x21, 0x00


	//----- nvinfo : EIATTR_KPARAM_INFO
	.align		4
.L_23:
        /*0068*/ 	.byte	0x04, 0x17
        /*006a*/ 	.short	(.L_25 - .L_24)
.L_24:
        /*006c*/ 	.word	0x00000000
        /*0070*/ 	.short	0x0001
        /*0072*/ 	.short	0x0008
        /*0074*/ 	.byte	0x00, 0xf4, 0x21, 0x00


	//----- nvinfo : EIATTR_KPARAM_INFO
	.align		4
.L_25:
        /*0078*/ 	.byte	0x04, 0x17
        /*007a*/ 	.short	(.L_27 - .L_26)
.L_26:
        /*007c*/ 	.word	0x00000000
        /*0080*/ 	.short	0x0000
        /*0082*/ 	.short	0x0000
        /*0084*/ 	.byte	0x00, 0xf4, 0x21, 0x00


	//----- nvinfo : EIATTR_SPARSE_MMA_MASK
	.align		4
.L_27:
        /*0088*/ 	.byte	0x03, 0x50
        /*008a*/ 	.short	0x0000


	//----- nvinfo : EIATTR_MAXREG_COUNT
	.align		4
        /*008c*/ 	.byte	0x03, 0x1b
        /*008e*/ 	.short	0x00ff


	//----- nvinfo : EIATTR_EXIT_INSTR_OFFSETS
	.align		4
        /*0090*/ 	.byte	0x04, 0x1c
        /*0092*/ 	.short	(.L_29 - .L_28)


	//   ....[0]....
.L_28:
        /*0094*/ 	.word	0x000005c0


	//   ....[1]....
        /*0098*/ 	.word	0x00000680


	//----- nvinfo : EIATTR_REQNTID
	.align		4
.L_29:
        /*009c*/ 	.byte	0x04, 0x10
        /*009e*/ 	.short	(.L_31 - .L_30)
.L_30:
        /*00a0*/ 	.word	0x00000080
        /*00a4*/ 	.word	0x00000001
        /*00a8*/ 	.word	0x00000001


	//----- nvinfo : EIATTR_CBANK_PARAM_SIZE
	.align		4
.L_31:
        /*00ac*/ 	.byte	0x03, 0x19
        /*00ae*/ 	.short	0x0038


	//----- nvinfo : EIATTR_PARAM_CBANK
	.align		4
        /*00b0*/ 	.byte	0x04, 0x0a
        /*00b2*/ 	.short	(.L_33 - .L_32)
	.align		4
.L_32:
        /*00b4*/ 	.word	index@(.nv.constant0.triton_poi_fused__native_batch_norm_legit_no_training_relu_44)
        /*00b8*/ 	.short	0x0210
        /*00ba*/ 	.short	0x0038


	//----- nvinfo : EIATTR_SW_WAR
	.align		4
.L_33:
        /*00bc*/ 	.byte	0x04, 0x36
        /*00be*/ 	.short	(.L_35 - .L_34)
.L_34:
        /*00c0*/ 	.word	0x00000008
.L_35:


//--------------------- .nv.callgraph             --------------------------
	.section	.nv.callgraph,"",@"SHT_CUDA_CALLGRAPH"
	.align	4
	.sectionentsize	8
	.align		4
        /*0000*/ 	.word	0x00000000
	.align		4
        /*0004*/ 	.word	0xffffffff
	.align		4
        /*0008*/ 	.word	0x00000000
	.align		4
        /*000c*/ 	.word	0xfffffffe
	.align		4
        /*0010*/ 	.word	0x00000000
	.align		4
        /*0014*/ 	.word	0xfffffffd
	.align		4
        /*0018*/ 	.word	0x00000000
	.align		4
        /*001c*/ 	.word	0xfffffffc


//--------------------- .nv.constant4             --------------------------
	.section	.nv.constant4,"a",@progbits
	.align	8
	.align		8
.nv.constant4:
        /*0000*/ 	.dword	_$_str
	.align		8
        /*0008*/ 	.dword	_$_str_$_2


//--------------------- .text.triton_poi_fused__native_batch_norm_legit_no_training_relu_44 --------------------------
	.section	.text.triton_poi_fused__native_batch_norm_legit_no_training_relu_44,"ax",@progbits
	.sectionflags	@"SHF_BARRIERS=1"
	.align	128
        .global         triton_poi_fused__native_batch_norm_legit_no_training_relu_44
        .type           triton_poi_fused__native_batch_norm_legit_no_training_relu_44,@function
        .size           triton_poi_fused__native_batch_norm_legit_no_training_relu_44,(.L_x_1 - triton_poi_fused__native_batch_norm_legit_no_training_relu_44)
        .other          triton_poi_fused__native_batch_norm_legit_no_training_relu_44,@"STO_CUDA_ENTRY STV_DEFAULT"
triton_poi_fused__native_batch_norm_legit_no_training_relu_44:
.text.triton_poi_fused__native_batch_norm_legit_no_training_relu_44:
[----:B------:R-:W0:Y:S01]  /*0000*/  LDC R1, c[0x0][0x28] ;  /* 0x00000a00ff017b82 */ /* 0x000e220000000800 */
[----:B------:R-:W1:Y:S07]  /*0010*/  S2R R0, SR_CTAID.Y ;  /* 0x0000000000007919 */ /* 0x000e6e0000002600 */
[----:B------:R-:W2:Y:S01]  /*0020*/  LDC.64 R6, c[0x0][0x220] ;  /* 0x00008800ff067b82 */ /* 0x000ea20000000a00 */
[----:B------:R-:W-:Y:S01]  /*0030*/  ULDC.64 UR6, c[0x0][0x208] ;  /* 0x0000820000067ab9 */ /* 0x000fe20000000a00 */
[----:B------:R-:W3:Y:S01]  /*0040*/  S2R R12, SR_TID.X ;  /* 0x00000000000c7919 */ /* 0x000ee20000002100 */
[----:B------:R-:W4:Y:S05]  /*0050*/  S2R R14, SR_CTAID.X ;  /* 0x00000000000e7919 */ /* 0x000f2a0000002500 */
[----:B------:R-:W5:Y:S08]  /*0060*/  LDC.64 R4, c[0x0][0x210] ;  /* 0x00008400ff047b82 */ /* 0x000f700000000a00 */
[----:B------:R-:W4:Y:S08]  /*0070*/  LDC.64 R18, c[0x0][0x218] ;  /* 0x00008600ff127b82 */ /* 0x000f300000000a00 */
[----:B------:R-:W5:Y:S01]  /*0080*/  LDC.64 R10, c[0x0][0x228] ;  /* 0x00008a00ff0a7b82 */ /* 0x000f620000000a00 */
[----:B-1----:R-:W-:-:S02]  /*0090*/  IMAD.SHL.U32 R0, R0, 0x40, RZ ;  /* 0x0000004000007824 */ /* 0x002fc400078e00ff */
[----:B---3--:R-:W-:-:S05]  /*00a0*/  IMAD.SHL.U32 R13, R12, 0x2, RZ ;  /* 0x000000020c0d7824 */ /* 0x008fca00078e00ff */
[----:B------:R-:W-:-:S04]  /*00b0*/  LOP3.LUT R16, R0, 0x3e, R13, 0xf8, !PT ;  /* 0x0000003e00107812 */ /* 0x000fc800078ef80d */
[C---:B------:R-:W-:Y:S01]  /*00c0*/  ISETP.GE.AND P1, PT, R16.reuse, 0x300, PT ;  /* 0x000003001000780c */ /* 0x040fe20003f26270 */
[----:B------:R-:W-:-:S05]  /*00d0*/  IMAD.HI R2, R16, 0x2aaaaaab, RZ ;  /* 0x2aaaaaab10027827 */ /* 0x000fca00078e02ff */
[----:B------:R-:W-:-:S04]  /*00e0*/  SHF.R.U32.HI R3, RZ, 0x1f, R2 ;  /* 0x0000001fff037819 */ /* 0x000fc80000011602 */
[----:B------:R-:W-:Y:S02]  /*00f0*/  LEA.HI.SX32 R21, R2, R3, 0x1b ;  /* 0x0000000302157211 */ /* 0x000fe400078fdaff */
[----:B------:R-:W-:-:S03]  /*0100*/  CS2R R2, SRZ ;  /* 0x0000000000027805 */ /* 0x000fc6000001ff00 */
[----:B------:R-:W-:-:S04]  /*0110*/  IMAD R17, R21, -0xc0, R16 ;  /* 0xffffff4015117824 */ /* 0x000fc800078e0210 */
[----:B--2---:R-:W-:-:S05]  /*0120*/  IMAD.WIDE R6, R17, 0x4, R6 ;  /* 0x0000000411067825 */ /* 0x004fca00078e0206 */
[----:B------:R1:W2:Y:S01]  /*0130*/  @!P1 LDG.E.EL.64 R2, desc[UR6][R6.64] ;  /* 0x0000000606029981 */ /* 0x0002a2000c2e1b00 */
[----:B------:R-:W-:Y:S01]  /*0140*/  SHF.R.U32.HI R15, RZ, 0x5, R12 ;  /* 0x00000005ff0f7819 */ /* 0x000fe2000001160c */
[----:B----4-:R-:W-:Y:S02]  /*0150*/  IMAD.SHL.U32 R14, R14, 0x4, RZ ;  /* 0x000000040e0e7824 */ /* 0x010fe400078e00ff */
[----:B0-----:R-:W-:Y:S01]  /*0160*/  IMAD.WIDE R18, R17, 0x4, R18 ;  /* 0x0000000411127825 */ /* 0x001fe200078e0212 */
[----:B------:R-:W-:-:S04]  /*0170*/  SGXT.U32 R15, R15, 0x2 ;  /* 0x000000020f0f781a */ /* 0x000fc80000000000 */
[----:B------:R-:W-:Y:S02]  /*0180*/  LOP3.LUT R8, R14, R15, RZ, 0xfc, !PT ;  /* 0x0000000f0e087212 */ /* 0x000fe400078efcff */
[----:B-1----:R-:W-:Y:S02]  /*0190*/  CS2R R6, SRZ ;  /* 0x0000000000067805 */ /* 0x002fe4000001ff00 */
[C---:B------:R-:W-:Y:S01]  /*01a0*/  ISETP.GE.AND P0, PT, R8.reuse, 0x4, PT ;  /* 0x000000040800780c */ /* 0x040fe20003f06270 */
[----:B------:R-:W-:Y:S02]  /*01b0*/  IMAD R20, R8, 0xc0, R17 ;  /* 0x000000c008147824 */ /* 0x000fe400078e0211 */
[----:B------:R-:W0:Y:S01]  /*01c0*/  LDC.64 R8, c[0x0][0x230] ;  /* 0x00008c00ff087b82 */ /* 0x000e220000000a00 */
[----:B------:R-:W-:Y:S01]  /*01d0*/  ISETP.LT.AND P0, PT, R16, 0x300, !P0 ;  /* 0x000003001000780c */ /* 0x000fe20004701270 */
[----:B------:R-:W-:Y:S01]  /*01e0*/  IMAD R21, R21, 0x300, R20 ;  /* 0x0000030015157824 */ /* 0x000fe200078e0214 */
[----:B------:R-:W3:Y:S03]  /*01f0*/  @!P1 LDG.E.EL.64 R6, desc[UR6][R18.64] ;  /* 0x0000000612069981 */ /* 0x000ee6000c2e1b00 */
[----:B-----5:R-:W-:Y:S01]  /*0200*/  IMAD.WIDE R20, R21, 0x4, R4 ;  /* 0x0000000415147825 */ /* 0x020fe200078e0204 */
[----:B------:R-:W-:-:S03]  /*0210*/  CS2R R4, SRZ ;  /* 0x0000000000047805 */ /* 0x000fc6000001ff00 */
[----:B------:R-:W-:Y:S01]  /*0220*/  IMAD.WIDE R22, R17, 0x4, R10 ;  /* 0x0000000411167825 */ /* 0x000fe200078e020a */
[----:B------:R-:W-:-:S03]  /*0230*/  CS2R R10, SRZ ;  /* 0x00000000000a7805 */ /* 0x000fc6000001ff00 */
[----:B------:R-:W3:Y:S04]  /*0240*/  @P0 LDG.E.EL.64 R4, desc[UR6][R20.64] ;  /* 0x0000000614040981 */ /* 0x000ee8000c2e1b00 */
[----:B------:R-:W4:Y:S01]  /*0250*/  @!P1 LDG.E.EL.64 R10, desc[UR6][R22.64] ;  /* 0x00000006160a9981 */ /* 0x000f22000c2e1b00 */
[----:B0-----:R-:W-:Y:S01]  /*0260*/  IMAD.WIDE R16, R17, 0x4, R8 ;  /* 0x0000000411107825 */ /* 0x001fe200078e0208 */
[----:B------:R-:W-:-:S06]  /*0270*/  CS2R R8, SRZ ;  /* 0x0000000000087805 */ /* 0x000fcc000001ff00 */
[----:B------:R0:W4:Y:S01]  /*0280*/  @!P1 LDG.E.EL.64 R8, desc[UR6][R16.64] ;  /* 0x0000000610089981 */ /* 0x000122000c2e1b00 */
[----:B------:R-:W1:Y:S01]  /*0290*/  S2UR UR5, SR_CgaCtaId ;  /* 0x00000000000579c3 */ /* 0x000e620000008800 */
[----:B0-----:R-:W-:Y:S01]  /*02a0*/  IMAD.MOV.U32 R17, RZ, RZ, 0x3e800000 ;  /* 0x3e800000ff117424 */ /* 0x001fe200078e00ff */
[----:B------:R-:W-:Y:S02]  /*02b0*/  UMOV UR4, 0x400 ;  /* 0x0000040000047882 */ /* 0x000fe40000000000 */
[----:B-1----:R-:W-:Y:S01]  /*02c0*/  UPRMT UR4, UR5, 0x654, UR4 ;  /* 0x0000065405047896 */ /* 0x002fe20008000004 */
[----:B------:R-:W-:Y:S02]  /*02d0*/  LOP3.LUT R14, R14, 0x2, R13, 0xf8, !PT ;  /* 0x000000020e0e7812 */ /* 0x000fe400078ef80d */
[----:B------:R-:W-:Y:S01]  /*02e0*/  LOP3.LUT R13, R13, 0xfc, RZ, 0xc0, !PT ;  /* 0x000000fc0d0d7812 */ /* 0x000fe200078ec0ff */
[----:B--2---:R-:W-:Y:S01]  /*02f0*/  FADD R2, R2, 0.0010000000474974513054 ;  /* 0x3a83126f02027421 */ /* 0x004fe20000000000 */
[----:B------:R-:W-:-:S03]  /*0300*/  FADD R3, R3, 0.0010000000474974513054 ;  /* 0x3a83126f03037421 */ /* 0x000fc60000000000 */
[----:B------:R-:W0:Y:S08]  /*0310*/  MUFU.SQRT R20, R2 ;  /* 0x0000000200147308 */ /* 0x000e300000002000 */
[----:B------:R-:W1:Y:S01]  /*0320*/  MUFU.SQRT R18, R3 ;  /* 0x0000000300127308 */ /* 0x000e620000002000 */
[C---:B0-----:R-:W-:Y:S02]  /*0330*/  FSETP.GT.AND P0, PT, R20.reuse, 8.50705917302346158658e+37, PT ;  /* 0x7e8000001400780b */ /* 0x041fe40003f04000 */
[----:B------:R-:W-:-:S02]  /*0340*/  FSETP.GEU.AND P2, PT, R20, 1.175494350822287508e-38, PT ;  /* 0x008000001400780b */ /* 0x000fc40003f4e000 */
[C---:B-1----:R-:W-:Y:S02]  /*0350*/  FSETP.GT.AND P1, PT, R18.reuse, 8.50705917302346158658e+37, PT ;  /* 0x7e8000001200780b */ /* 0x042fe40003f24000 */
[----:B------:R-:W-:-:S07]  /*0360*/  FSETP.GEU.AND P3, PT, R18, 1.175494350822287508e-38, PT ;  /* 0x008000001200780b */ /* 0x000fce0003f6e000 */
[----:B------:R-:W-:-:S04]  /*0370*/  @P0 FMUL R20, R20, 0.25 ;  /* 0x3e80000014140820 */ /* 0x000fc80000400000 */
[----:B------:R-:W-:Y:S01]  /*0380*/  @!P2 FMUL R20, R20, 16777216 ;  /* 0x4b8000001414a820 */ /* 0x000fe20000400000 */
[----:B------:R-:W-:-:S04]  /*0390*/  @P1 FMUL R18, R18, 0.25 ;  /* 0x3e80000012121820 */ /* 0x000fc80000400000 */
[----:B------:R-:W-:Y:S01]  /*03a0*/  @!P3 FMUL R18, R18, 16777216 ;  /* 0x4b8000001212b820 */ /* 0x000fe20000400000 */
[----:B------:R-:W0:Y:S01]  /*03b0*/  MUFU.RCP R20, R20 ;  /* 0x0000001400147308 */ /* 0x000e220000001000 */
[----:B------:R-:W-:-:S07]  /*03c0*/  FSEL R3, R17, 1, P0 ;  /* 0x3f80000011037808 */ /* 0x000fce0000000000 */
[----:B------:R-:W1:Y:S01]  /*03d0*/  MUFU.RCP R18, R18 ;  /* 0x0000001200127308 */ /* 0x000e620000001000 */
[----:B------:R-:W-:Y:S01]  /*03e0*/  FSEL R17, R17, 1, P1 ;  /* 0x3f80000011117808 */ /* 0x000fe20000800000 */
[----:B------:R-:W-:Y:S01]  /*03f0*/  @!P2 FMUL R3, R3, 16777216 ;  /* 0x4b8000000303a820 */ /* 0x000fe20000400000 */
[----:B---3--:R-:W-:-:S03]  /*0400*/  FADD R5, -R7, R5 ;  /* 0x0000000507057221 */ /* 0x008fc60000000100 */
[----:B------:R-:W-:Y:S01]  /*0410*/  @!P3 FMUL R17, R17, 16777216 ;  /* 0x4b8000001111b820 */ /* 0x000fe20000400000 */
[----:B------:R-:W-:Y:S01]  /*0420*/  FADD R4, -R6, R4 ;  /* 0x0000000406047221 */ /* 0x000fe20000000100 */
[----:B0-----:R-:W-:Y:S01]  /*0430*/  FMUL R7, R20, R3 ;  /* 0x0000000314077220 */ /* 0x001fe20000400000 */
[----:B------:R-:W-:Y:S01]  /*0440*/  SHF.R.U32.HI R2, RZ, 0x1, R12 ;  /* 0x00000001ff027819 */ /* 0x000fe2000001160c */
[----:B------:R-:W-:Y:S02]  /*0450*/  IMAD.SHL.U32 R12, R12, 0x8, RZ ;  /* 0x000000080c0c7824 */ /* 0x000fe400078e00ff */
[----:B-1----:R-:W-:Y:S01]  /*0460*/  FMUL R18, R18, R17 ;  /* 0x0000001112127220 */ /* 0x002fe20000400000 */
[----:B------:R-:W-:-:S03]  /*0470*/  FMUL R7, R4, R7 ;  /* 0x0000000704077220 */ /* 0x000fc60000400000 */
[----:B------:R-:W-:Y:S01]  /*0480*/  FMUL R18, R5, R18 ;  /* 0x0000001205127220 */ /* 0x000fe20000400000 */
[----:B------:R-:W-:Y:S01]  /*0490*/  SGXT.U32 R3, R2, 0x6 ;  /* 0x000000060203781a */ /* 0x000fe20000000000 */
[----:B----4-:R-:W-:Y:S01]  /*04a0*/  FFMA R7, R7, R10, R8 ;  /* 0x0000000a07077223 */ /* 0x010fe20000000008 */
[----:B------:R-:W-:Y:S01]  /*04b0*/  LOP3.LUT R2, R12, 0xf8, RZ, 0xc0, !PT ;  /* 0x000000f80c027812 */ /* 0x000fe200078ec0ff */
[----:B------:R-:W-:Y:S01]  /*04c0*/  FFMA R9, R18, R11, R9 ;  /* 0x0000000b12097223 */ /* 0x000fe20000000009 */
[----:B------:R-:W-:Y:S02]  /*04d0*/  LOP3.LUT R15, R15, 0xf8, R12, 0xf8, !PT ;  /* 0x000000f80f0f7812 */ /* 0x000fe400078ef80c */
[----:B------:R-:W-:Y:S01]  /*04e0*/  FSETP.GEU.AND P1, PT, R7, RZ, PT ;  /* 0x000000ff0700720b */ /* 0x000fe20003f2e000 */
[----:B------:R-:W-:Y:S01]  /*04f0*/  VIADD R2, R2, UR4 ;  /* 0x0000000402027c36 */ /* 0x000fe20008000000 */
[----:B------:R-:W-:Y:S02]  /*0500*/  FSETP.GEU.AND P2, PT, R9, RZ, PT ;  /* 0x000000ff0900720b */ /* 0x000fe40003f4e000 */
[----:B------:R-:W-:Y:S01]  /*0510*/  FSEL R7, R7, RZ, P1 ;  /* 0x000000ff07077208 */ /* 0x000fe20000800000 */
[----:B------:R-:W-:Y:S01]  /*0520*/  IMAD R2, R15, 0x4, R2 ;  /* 0x000000040f027824 */ /* 0x000fe200078e0202 */
[----:B------:R-:W-:-:S04]  /*0530*/  FSEL R9, R9, RZ, P2 ;  /* 0x000000ff09097208 */ /* 0x000fc80001000000 */
[----:B------:R0:W-:Y:S04]  /*0540*/  STS [R2], R7 ;  /* 0x0000000702007388 */ /* 0x0001e80000000800 */
[----:B------:R0:W-:Y:S01]  /*0550*/  STS [R2+0x14], R9 ;  /* 0x0000140902007388 */ /* 0x0001e20000000800 */
[----:B------:R-:W-:Y:S01]  /*0560*/  LOP3.LUT R0, R0, R3, RZ, 0xfc, !PT ;  /* 0x0000000300007212 */ /* 0x000fe200078efcff */
[----:B------:R-:W-:Y:S01]  /*0570*/  BAR.SYNC.DEFER_BLOCKING 0x0 ;  /* 0x0000000000007b1d */ /* 0x000fe20000010000 */
[----:B------:R-:W-:-:S04]  /*0580*/  ISETP.GE.AND P0, PT, R14, 0x4, PT ;  /* 0x000000040e00780c */ /* 0x000fc80003f06270 */
[----:B------:R-:W-:Y:S02]  /*0590*/  ISETP.LT.AND P0, PT, R0, 0x300, !P0 ;  /* 0x000003000000780c */ /* 0x000fe40004701270 */
[----:B------:R-:W-:-:S04]  /*05a0*/  LOP3.LUT R12, R12, 0x3f8, RZ, 0xc0, !PT ;  /* 0x000003f80c0c7812 */ /* 0x000fc800078ec0ff */
[----:B------:R-:W-:-:S07]  /*05b0*/  IADD3 R12, R12, UR4, R13 ;  /* 0x000000040c0c7c10 */ /* 0x000fce000fffe00d */
[----:B0-----:R-:W-:Y:S05]  /*05c0*/  @!P0 EXIT ;  /* 0x000000000000894d */ /* 0x001fea0003800000 */
[----:B------:R-:W-:Y:S01]  /*05d0*/  LDS R8, [R12] ;  /* 0x000000000c087984 */ /* 0x000fe20000000800 */
[----:B------:R-:W-:Y:S01]  /*05e0*/  IMAD.HI R4, R0, 0x2aaaaaab, RZ ;  /* 0x2aaaaaab00047827 */ /* 0x000fe200078e02ff */
[----:B------:R-:W0:Y:S02]  /*05f0*/  LDC.64 R2, c[0x0][0x238] ;  /* 0x00008e00ff027b82 */ /* 0x000e240000000a00 */
[----:B------:R-:W1:Y:S02]  /*0600*/  LDS R9, [R12+0x4] ;  /* 0x000004000c097984 */ /* 0x000e640000000800 */
[----:B------:R-:W-:-:S04]  /*0610*/  SHF.R.U32.HI R5, RZ, 0x1f, R4 ;  /* 0x0000001fff057819 */ /* 0x000fc80000011604 */
[----:B------:R-:W-:-:S05]  /*0620*/  LEA.HI.SX32 R5, R4, R5, 0x1b ;  /* 0x0000000504057211 */ /* 0x000fca00078fdaff */
[----:B------:R-:W-:-:S04]  /*0630*/  IMAD R7, R5, -0xc0, R0 ;  /* 0xffffff4005077824 */ /* 0x000fc800078e0200 */
[----:B------:R-:W-:-:S04]  /*0640*/  IMAD R14, R7, 0x4, R14 ;  /* 0x00000004070e7824 */ /* 0x000fc800078e020e */
[----:B------:R-:W-:-:S04]  /*0650*/  IMAD R5, R5, 0x1400, R14 ;  /* 0x0000140005057824 */ /* 0x000fc800078e020e */
[----:B0-----:R-:W-:-:S05]  /*0660*/  IMAD.WIDE R2, R5, 0x4, R2 ;  /* 0x0000000405027825 */ /* 0x001fca00078e0202 */
[----:B-1----:R-:W-:Y:S01]  /*0670*/  STG.E.64 desc[UR6][R2.64], R8 ;  /* 0x0000000802007986 */ /* 0x002fe2000c101b06 */
[----:B------:R-:W-:Y:S05]  /*0680*/  EXIT ;  /* 0x000000000000794d */ /* 0x000fea0003800000 */
.L_x_0:
[----:B------:R-:W-:-:S00]  /*0690*/  BRA `(.L_x_0) ;  /* 0xfffffffc00fc7947 */ /* 0x000fc0000383ffff */
[----:B------:R-:W-:-:S00]  /*06a0*/  NOP ;  /* 0x0000000000007918 */ /* 0x000fc00000000000 */
        /* <DEDUP_REMOVED lines=13> */
.L_x_1:


//--------------------- .nv.global.init           --------------------------
	.section	.nv.global.init,"aw",@progbits
.nv.global.init:
	.type		_$_str,@object
	.size		_$_str,(_$_str_$_2 - _$_str)
_$_str:
        /*0000*/ 	.byte	0x5f, 0x5f, 0x43, 0x55, 0x44, 0x41, 0x5f, 0x46, 0x54, 0x5a, 0x00
	.type		_$_str_$_2,@object
	.size		_$_str_$_2,(.L_1 - _$_str_$_2)
_$_str_$_2:
        /*000b*/ 	.byte	0x5f, 0x5f, 0x43, 0x55, 0x44, 0x41, 0x5f, 0x50, 0x52, 0x45, 0x43, 0x5f, 0x53, 0x51, 0x52, 0x54
        /*001b*/ 	.byte	0x00
.L_1:


//--------------------- .nv.shared.triton_poi_fused__native_batch_norm_legit_no_training_relu_44 --------------------------
	.section	.nv.shared.triton_poi_fused__native_batch_norm_legit_no_training_relu_44,"aw",@nobits
	.sectionflags	@""
	.align	16
	.zero		1024


//--------------------- .nv.constant0.triton_poi_fused__native_batch_norm_legit_no_training_relu_44 --------------------------
	.section	.nv.constant0.triton_poi_fused__native_batch_norm_legit_no_training_relu_44,"a",@progbits
	.sectionflags	@""
	.align	4
.nv.constant0.triton_poi_fused__native_batch_norm_legit_no_training_relu_44:
	.zero		584
